//
// Generated by NVIDIA NVVM Compiler
//
// Compiler Build ID: CL-36424714
// Cuda compilation tools, release 13.0, V13.0.88
// Based on NVVM 20.0.0
//

.version 9.0
.target sm_100
.address_size 64

	// .globl	_Z6vecSubPiS_S_i

.visible .entry _Z6vecSubPiS_S_i(
	.param .u64 .ptr .align 1 _Z6vecSubPiS_S_i_param_0,
	.param .u64 .ptr .align 1 _Z6vecSubPiS_S_i_param_1,
	.param .u64 .ptr .align 1 _Z6vecSubPiS_S_i_param_2,
	.param .u32 _Z6vecSubPiS_S_i_param_3
)
{
	.reg .pred 	%p<2>;
	.reg .b32 	%r<9>;
	.reg .b64 	%rd<11>;

	ld.param.u64 	%rd1, [_Z6vecSubPiS_S_i_param_0];
	ld.param.u64 	%rd2, [_Z6vecSubPiS_S_i_param_1];
	ld.param.u64 	%rd3, [_Z6vecSubPiS_S_i_param_2];
	ld.param.u32 	%r2, [_Z6vecSubPiS_S_i_param_3];
	mov.u32 	%r3, %ctaid.x;
	mov.u32 	%r4, %ntid.x;
	mov.u32 	%r5, %tid.x;
	mad.lo.s32 	%r1, %r3, %r4, %r5;
	setp.ge.s32 	%p1, %r1, %r2;
	@%p1 bra 	$L__BB0_2;
	cvta.to.global.u64 	%rd4, %rd1;
	cvta.to.global.u64 	%rd5, %rd2;
	cvta.to.global.u64 	%rd6, %rd3;
	mul.wide.s32 	%rd7, %r1, 4;
	add.s64 	%rd8, %rd4, %rd7;
	ld.global.u32 	%r6, [%rd8];
	add.s64 	%rd9, %rd5, %rd7;
	ld.global.u32 	%r7, [%rd9];
	sub.s32 	%r8, %r6, %r7;
	add.s64 	%rd10, %rd6, %rd7;
	st.global.u32 	[%rd10], %r8;
$L__BB0_2:
	ret;

}


// ===== COMPILED SASS (sm_100) =====

	.target	sm_100

	.elftype	@"ET_EXEC"


//--------------------- .note.nv.tkinfo           --------------------------
	.section	.note.nv.tkinfo,"",@"SHT_NOTE"
	.sectionflags	@"SHF_NOTE_NV_TKINFO"
	.tkinfo
        /*0018*/ 	.word	0x00000002
        /*0030*/ 	.string	""
        /*0030*/ 	.string	"ptxas"
        /*0030*/ 	.string	"Cuda compilation tools, release 13.0, V13.0.88"
        /*0030*/ 	.string	"Build cuda_13.0.r13.0/compiler.36424714_0"
        /*0030*/ 	.string	"-arch sm_100 -m 64 "



//--------------------- .note.nv.cuinfo           --------------------------
	.section	.note.nv.cuinfo,"",@"SHT_NOTE"
	.sectionflags	@"SHF_NOTE_NV_CUINFO"
        /*0018*/ 	.short	0x0002
        /*001a*/ 	.short	0x0064
        /*001c*/ 	.short	0x0082
	.zero		2


//--------------------- .nv.info                  --------------------------
	.section	.nv.info,"",@"SHT_CUDA_INFO"
	.align	4


	//----- nvinfo : EIATTR_REGCOUNT
	.align		4
        /*0000*/ 	.byte	0x04, 0x2f
        /*0002*/ 	.short	(.L_1 - .L_0)
	.align		4
.L_0:
        /*0004*/ 	.word	index@(_Z6vecSubPiS_S_i)
        /*0008*/ 	.word	0x0000000c


	//----- nvinfo : EIATTR_FRAME_SIZE
	.align		4
.L_1:
        /*000c*/ 	.byte	0x04, 0x11
        /*000e*/ 	.short	(.L_3 - .L_2)
	.align		4
.L_2:
        /*0010*/ 	.word	index@(_Z6vecSubPiS_S_i)
        /*0014*/ 	.word	0x00000000


	//----- nvinfo : EIATTR_MIN_STACK_SIZE
	.align		4
.L_3:
        /*0018*/ 	.byte	0x04, 0x12
        /*001a*/ 	.short	(.L_5 - .L_4)
	.align		4
.L_4:
        /*001c*/ 	.word	index@(_Z6vecSubPiS_S_i)
        /*0020*/ 	.word	0x00000000
.L_5:


//--------------------- .nv.compat                --------------------------
	.section	.nv.compat,"",@"SHT_CUDA_COMPAT_INFO"
	.align	4
        /*0000*/ 	.byte	0x02, 0x09, 0x00, 0x00, 0x02, 0x02, 0x01, 0x00, 0x02, 0x05, 0x05, 0x00, 0x03, 0x07, 0x01, 0x01
        /*0010*/ 	.byte	0x02, 0x03, 0x00, 0x00, 0x02, 0x06, 0x01, 0x00, 0x04, 0x0b, 0x08, 0x00, 0x09, 0x00, 0x00, 0x00
        /*0020*/ 	.byte	0x00, 0x00, 0x00, 0x00


//--------------------- .nv.info._Z6vecSubPiS_S_i --------------------------
	.section	.nv.info._Z6vecSubPiS_S_i,"",@"SHT_CUDA_INFO"
	.sectionflags	@""
	.align	4


	//----- nvinfo : EIATTR_CUDA_API_VERSION
	.align		4
        /*0000*/ 	.byte	0x04, 0x37
        /*0002*/ 	.short	(.L_7 - .L_6)
.L_6:
        /*0004*/ 	.word	0x00000082


	//----- nvinfo : EIATTR_KPARAM_INFO
	.align		4
.L_7:
        /*0008*/ 	.byte	0x04, 0x17
        /*000a*/ 	.short	(.L_9 - .L_8)
.L_8:
        /*000c*/ 	.word	0x00000000
        /*0010*/ 	.short	0x0003
        /*0012*/ 	.short	0x0018
        /*0014*/ 	.byte	0x00, 0xf0, 0x11, 0x00


	//----- nvinfo : EIATTR_KPARAM_INFO
	.align		4
.L_9:
        /*0018*/ 	.byte	0x04, 0x17
        /*001a*/ 	.short	(.L_11 - .L_10)
.L_10:
        /*001c*/ 	.word	0x00000000
        /*0020*/ 	.short	0x0002
        /*0022*/ 	.short	0x0010
        /*0024*/ 	.byte	0x00, 0xf5, 0x21, 0x00


	//----- nvinfo : EIATTR_KPARAM_INFO
	.align		4
.L_11:
        /*0028*/ 	.byte	0x04, 0x17
        /*002a*/ 	.short	(.L_13 - .L_12)
.L_12:
        /*002c*/ 	.word	0x00000000
        /*0030*/ 	.short	0x0001
        /*0032*/ 	.short	0x0008
        /*0034*/ 	.byte	0x00, 0xf5, 0x21, 0x00


	//----- nvinfo : EIATTR_KPARAM_INFO
	.align		4
.L_13:
        /*0038*/ 	.byte	0x04, 0x17
        /*003a*/ 	.short	(.L_15 - .L_14)
.L_14:
        /*003c*/ 	.word	0x00000000
        /*0040*/ 	.short	0x0000
        /*0042*/ 	.short	0x0000
        /*0044*/ 	.byte	0x00, 0xf5, 0x21, 0x00


	//----- nvinfo : EIATTR_SPARSE_MMA_MASK
	.align		4
.L_15:
        /*0048*/ 	.byte	0x03, 0x50
        /*004a*/ 	.short	0x0000


	//----- nvinfo : EIATTR_MAXREG_COUNT
	.align		4
        /*004c*/ 	.byte	0x03, 0x1b
        /*004e*/ 	.short	0x00ff


	//----- nvinfo : EIATTR_MERCURY_ISA_VERSION
	.align		4
        /*0050*/ 	.byte	0x03, 0x5f
        /*0052*/ 	.short	0x0101


	//----- nvinfo : EIATTR_VRC_CTA_INIT_COUNT
	.align		4
        /*0054*/ 	.byte	0x02, 0x4a
	.zero		1
	.zero		1


	//----- nvinfo : EIATTR_EXIT_INSTR_OFFSETS
	.align		4
        /*0058*/ 	.byte	0x04, 0x1c
        /*005a*/ 	.short	(.L_17 - .L_16)


	//   ....[0]....
.L_16:
        /*005c*/ 	.word	0x00000070


	//   ....[1]....
        /*0060*/ 	.word	0x00000130


	//----- nvinfo : EIATTR_CBANK_PARAM_SIZE
	.align		4
.L_17:
        /*0064*/ 	.byte	0x03, 0x19
        /*0066*/ 	.short	0x001c


	//----- nvinfo : EIATTR_PARAM_CBANK
	.align		4
        /*0068*/ 	.byte	0x04, 0x0a
        /*006a*/ 	.short	(.L_19 - .L_18)
	.align		4
.L_18:
        /*006c*/ 	.word	index@(.nv.constant0._Z6vecSubPiS_S_i)
        /*0070*/ 	.short	0x0380
        /*0072*/ 	.short	0x001c


	//----- nvinfo : EIATTR_SW_WAR
	.align		4
.L_19:
        /*0074*/ 	.byte	0x04, 0x36
        /*0076*/ 	.short	(.L_21 - .L_20)
.L_20:
        /*0078*/ 	.word	0x00000008
.L_21:


//--------------------- .nv.callgraph             --------------------------
	.section	.nv.callgraph,"",@"SHT_CUDA_CALLGRAPH"
	.align	4
	.sectionentsize	8
	.align		4
        /*0000*/ 	.word	0x00000000
	.align		4
        /*0004*/ 	.word	0xffffffff
	.align		4
        /*0008*/ 	.word	0x00000000
	.align		4
        /*000c*/ 	.word	0xfffffffe
	.align		4
        /*0010*/ 	.word	0x00000000
	.align		4
        /*0014*/ 	.word	0xfffffffd
	.align		4
        /*0018*/ 	.word	0x00000000
	.align		4
        /*001c*/ 	.word	0xfffffffc


//--------------------- .text._Z6vecSubPiS_S_i    --------------------------
	.section	.text._Z6vecSubPiS_S_i,"ax",@progbits
	.align	128
        .global         _Z6vecSubPiS_S_i
        .type           _Z6vecSubPiS_S_i,@function
        .size           _Z6vecSubPiS_S_i,(.L_x_1 - _Z6vecSubPiS_S_i)
        .other          _Z6vecSubPiS_S_i,@"STO_CUDA_ENTRY STV_DEFAULT"
_Z6vecSubPiS_S_i:
.text._Z6vecSubPiS_S_i:
[----:B------:R-:W-:Y:S01]  /*0000*/  LDC R1, c[0x0][0x37c] ;  /* 0x0000df00ff017b82 */ /* 0x000fe20000000800 */
[----:B------:R-:W0:Y:S07]  /*0010*/  S2R R0, SR_TID.X ;  /* 0x0000000000007919 */ /* 0x000e2e0000002100 */
[----:B------:R-:W0:Y:S01]  /*0020*/  S2UR UR4, SR_CTAID.X ;  /* 0x00000000000479c3 */ /* 0x000e220000002500 */
[----:B------:R-:W1:Y:S07]  /*0030*/  LDCU UR5, c[0x0][0x398] ;  /* 0x00007300ff0577ac */ /* 0x000e6e0008000800 */
[----:B------:R-:W0:Y:S02]  /*0040*/  LDC R9, c[0x0][0x360] ;  /* 0x0000d800ff097b82 */ /* 0x000e240000000800 */
[----:B0-----:R-:W-:-:S05]  /*0050*/  IMAD R9, R9, UR4, R0 ;  /* 0x0000000409097c24 */ /* 0x001fca000f8e0200 */
[----:B-1----:R-:W-:-:S13]  /*0060*/  ISETP.GE.AND P0, PT, R9, UR5, PT ;  /* 0x0000000509007c0c */ /* 0x002fda000bf06270 */
[----:B------:R-:W-:Y:S05]  /*0070*/  @P0 EXIT ;  /* 0x000000000000094d */ /* 0x000fea0003800000 */
[----:B------:R-:W0:Y:S01]  /*0080*/  LDC.64 R2, c[0x0][0x380] ;  /* 0x0000e000ff027b82 */ /* 0x000e220000000a00 */
[----:B------:R-:W1:Y:S07]  /*0090*/  LDCU.64 UR4, c[0x0][0x358] ;  /* 0x00006b00ff0477ac */ /* 0x000e6e0008000a00 */
[----:B------:R-:W2:Y:S08]  /*00a0*/  LDC.64 R4, c[0x0][0x388] ;  /* 0x0000e200ff047b82 */ /* 0x000eb00000000a00 */
[----:B------:R-:W3:Y:S01]  /*00b0*/  LDC.64 R6, c[0x0][0x390] ;  /* 0x0000e400ff067b82 */ /* 0x000ee20000000a00 */
[----:B0-----:R-:W-:-:S06]  /*00c0*/  IMAD.WIDE R2, R9, 0x4, R2 ;  /* 0x0000000409027825 */ /* 0x001fcc00078e0202 */
[----:B-1----:R-:W4:Y:S01]  /*00d0*/  LDG.E R2, desc[UR4][R2.64] ;  /* 0x0000000402027981 */ /* 0x002f22000c1e1900 */
[----:B--2---:R-:W-:-:S06]  /*00e0*/  IMAD.WIDE R4, R9, 0x4, R4 ;  /* 0x0000000409047825 */ /* 0x004fcc00078e0204 */
[----:B------:R-:W4:Y:S01]  /*00f0*/  LDG.E R5, desc[UR4][R4.64] ;  /* 0x0000000404057981 */ /* 0x000f22000c1e1900 */
[----:B---3--:R-:W-:Y:S01]  /*0100*/  IMAD.WIDE R6, R9, 0x4, R6 ;  /* 0x0000000409067825 */ /* 0x008fe200078e0206 */
[----:B----4-:R-:W-:-:S05]  /*0110*/  IADD3 R9, PT, PT, R2, -R5, RZ ;  /* 0x8000000502097210 */ /* 0x010fca0007ffe0ff */
[----:B------:R-:W-:Y:S01]  /*0120*/  STG.E desc[UR4][R6.64], R9 ;  /* 0x0000000906007986 */ /* 0x000fe2000c101904 */
[----:B------:R-:W-:Y:S05]  /*0130*/  EXIT ;  /* 0x000000000000794d */ /* 0x000fea0003800000 */
.L_x_0:
[----:B------:R-:W-:-:S00]  /*0140*/  BRA `(.L_x_0) ;  /* 0xfffffffc00fc7947 */ /* 0x000fc0000383ffff */
[----:B------:R-:W-:-:S00]  /*0150*/  NOP ;  /* 0x0000000000007918 */ /* 0x000fc00000000000 */
        /* <DEDUP_REMOVED lines=10> */
.L_x_1:


//--------------------- .nv.shared.reserved.0     --------------------------
	.section	.nv.shared.reserved.0,"aw",@nobits
	.weak		__nv_reservedSMEM_offset_0_alias
	.size		__nv_reservedSMEM_offset_0_alias, 0, 64
	.other		__nv_reservedSMEM_offset_0_alias,@"STO_CUDA_RESERVED_SHARED STV_DEFAULT"
__nv_reservedSMEM_offset_0_alias:
	.zero		0
	.zero		64


//--------------------- .nv.constant0._Z6vecSubPiS_S_i --------------------------
	.section	.nv.constant0._Z6vecSubPiS_S_i,"a",@progbits
	.sectionflags	@""
	.align	4
.nv.constant0._Z6vecSubPiS_S_i:
	.zero		924


//--------------------- SYMBOLS --------------------------

	.type		.nv.reservedSmem.offset0,@object
	.size		.nv.reservedSmem.offset0,0x4
